	.headerflags	@"EF_CUDA_TEXMODE_UNIFIED EF_CUDA_64BIT_ADDRESS EF_CUDA_ACCELERATORS EF_CUDA_SM90 EF_CUDA_VIRTUAL_SM(EF_CUDA_SM90)"
	.elftype	@"ET_EXEC"


//--------------------- .nv.info                  --------------------------
	.section	.nv.info,"",@"SHT_CUDA_INFO"
	.align	4


	//----- nvinfo : EIATTR_REGCOUNT
	.align		4
        /*0000*/ 	.byte	0x04, 0x2f
        /*0002*/ 	.short	(.L_3 - .L_2)
	.align		4
.L_2:
        /*0004*/ 	.word	index@(triton_poi_fused__native_batch_norm_legit_no_training_convolution_relu_11)
        /*0008*/ 	.word	0x00000017


	//----- nvinfo : EIATTR_MIN_STACK_SIZE
	.align		4
.L_3:
        /*000c*/ 	.byte	0x04, 0x12
        /*000e*/ 	.short	(.L_5 - .L_4)
	.align		4
.L_4:
        /*0010*/ 	.word	index@(triton_poi_fused__native_batch_norm_legit_no_training_convolution_relu_11)
        /*0014*/ 	.word	0x00000000


	//----- nvinfo : EIATTR_FRAME_SIZE
	.align		4
.L_5:
        /*0018*/ 	.byte	0x04, 0x11
        /*001a*/ 	.short	(.L_7 - .L_6)
	.align		4
.L_6:
        /*001c*/ 	.word	index@(triton_poi_fused__native_batch_norm_legit_no_training_convolution_relu_11)
        /*0020*/ 	.word	0x00000000


	//----- nvinfo : EIATTR_MIN_STACK_SIZE
	.align		4
.L_7:
        /*0024*/ 	.byte	0x04, 0x12
        /*0026*/ 	.short	(.L_9 - .L_8)
	.align		4
.L_8:
        /*0028*/ 	.word	index@(triton_poi_fused__native_batch_norm_legit_no_training_convolution_relu_11)
        /*002c*/ 	.word	0x00000000
.L_9:


//--------------------- .nv.info.triton_poi_fused__native_batch_norm_legit_no_training_convolution_relu_11 --------------------------
	.section	.nv.info.triton_poi_fused__native_batch_norm_legit_no_training_convolution_relu_11,"",@"SHT_CUDA_INFO"
	.sectionflags	@""
	.align	4


	//----- nvinfo : EIATTR_CUDA_API_VERSION
	.align		4
        /*0000*/ 	.byte	0x04, 0x37
        /*0002*/ 	.short	(.L_11 - .L_10)
.L_10:
        /*0004*/ 	.word	0x0000007c


	//----- nvinfo : EIATTR_KPARAM_INFO
	.align		4
.L_11:
        /*0008*/ 	.byte	0x04, 0x17
        /*000a*/ 	.short	(.L_13 - .L_12)
.L_12:
        /*000c*/ 	.word	0x00000000
        /*0010*/ 	.short	0x0007
        /*0012*/ 	.short	0x0038
        /*0014*/ 	.byte	0x00, 0xf0, 0x11, 0x00


	//----- nvinfo : EIATTR_KPARAM_INFO
	.align		4
.L_13:
        /*0018*/ 	.byte	0x04, 0x17
        /*001a*/ 	.short	(.L_15 - .L_14)
.L_14:
        /*001c*/ 	.word	0x00000000
        /*0020*/ 	.short	0x0006
        /*0022*/ 	.short	0x0030
        /*0024*/ 	.byte	0x00, 0xf4, 0x21, 0x00


	//----- nvinfo : EIATTR_KPARAM_INFO
	.align		4
.L_15:
        /*0028*/ 	.byte	0x04, 0x17
        /*002a*/ 	.short	(.L_17 - .L_16)
.L_16:
        /*002c*/ 	.word	0x00000000
        /*0030*/ 	.short	0x0005
        /*0032*/ 	.short	0x0028
        /*0034*/ 	.byte	0x00, 0xf4, 0x21, 0x00


	//----- nvinfo : EIATTR_KPARAM_INFO
	.align		4
.L_17:
        /*0038*/ 	.byte	0x04, 0x17
        /*003a*/ 	.short	(.L_19 - .L_18)
.L_18:
        /*003c*/ 	.word	0x00000000
        /*0040*/ 	.short	0x0004
        /*0042*/ 	.short	0x0020
        /*0044*/ 	.byte	0x00, 0xf4, 0x21, 0x00


	//----- nvinfo : EIATTR_KPARAM_INFO
	.align		4
.L_19:
        /*0048*/ 	.byte	0x04, 0x17
        /*004a*/ 	.short	(.L_21 - .L_20)
.L_20:
        /*004c*/ 	.word	0x00000000
        /*0050*/ 	.short	0x0003
        /*0052*/ 	.short	0x0018
        /*0054*/ 	.byte	0x00, 0xf4, 0x21, 0x00


	//----- nvinfo : EIATTR_KPARAM_INFO
	.align		4
.L_21:
        /*0058*/ 	.byte	0x04, 0x17
        /*005a*/ 	.short	(.L_23 - .L_22)
.L_22:
        /*005c*/ 	.word	0x00000000
        /*0060*/ 	.short	0x0002
        /*0062*/ 	.short	0x0010
        /*0064*/ 	.byte	0x00, 0xf4, 0x21, 0x00


	//----- nvinfo : EIATTR_KPARAM_INFO
	.align		4
.L_23:
        /*0068*/ 	.byte	0x04, 0x17
        /*006a*/ 	.short	(.L_25 - .L_24)
.L_24:
        /*006c*/ 	.word	0x00000000
        /*0070*/ 	.short	0x0001
        /*0072*/ 	.short	0x0008
        /*0074*/ 	.byte	0x00, 0xf4, 0x21, 0x00


	//----- nvinfo : EIATTR_KPARAM_INFO
	.align		4
.L_25:
        /*0078*/ 	.byte	0x04, 0x17
        /*007a*/ 	.short	(.L_27 - .L_26)
.L_26:
        /*007c*/ 	.word	0x00000000
        /*0080*/ 	.short	0x0000
        /*0082*/ 	.short	0x0000
        /*0084*/ 	.byte	0x00, 0xf4, 0x21, 0x00


	//----- nvinfo : EIATTR_SPARSE_MMA_MASK
	.align		4
.L_27:
        /*0088*/ 	.byte	0x03, 0x50
        /*008a*/ 	.short	0x0000


	//----- nvinfo : EIATTR_MAXREG_COUNT
	.align		4
        /*008c*/ 	.byte	0x03, 0x1b
        /*008e*/ 	.short	0x00ff


	//----- nvinfo : EIATTR_EXIT_INSTR_OFFSETS
	.align		4
        /*0090*/ 	.byte	0x04, 0x1c
        /*0092*/ 	.short	(.L_29 - .L_28)


	//   ....[0]....
.L_28:
        /*0094*/ 	.word	0x00000380


	//   ....[1]....
        /*0098*/ 	.word	0x000003a0


	//----- nvinfo : EIATTR_REQNTID
	.align		4
.L_29:
        /*009c*/ 	.byte	0x04, 0x10
        /*009e*/ 	.short	(.L_31 - .L_30)
.L_30:
        /*00a0*/ 	.word	0x00000080
        /*00a4*/ 	.word	0x00000001
        /*00a8*/ 	.word	0x00000001


	//----- nvinfo : EIATTR_CBANK_PARAM_SIZE
	.align		4
.L_31:
        /*00ac*/ 	.byte	0x03, 0x19
        /*00ae*/ 	.short	0x003c


	//----- nvinfo : EIATTR_PARAM_CBANK
	.align		4
        /*00b0*/ 	.byte	0x04, 0x0a
        /*00b2*/ 	.short	(.L_33 - .L_32)
	.align		4
.L_32:
        /*00b4*/ 	.word	index@(.nv.constant0.triton_poi_fused__native_batch_norm_legit_no_training_convolution_relu_11)
        /*00b8*/ 	.short	0x0210
        /*00ba*/ 	.short	0x003c


	//----- nvinfo : EIATTR_SW_WAR
	.align		4
.L_33:
        /*00bc*/ 	.byte	0x04, 0x36
        /*00be*/ 	.short	(.L_35 - .L_34)
.L_34:
        /*00c0*/ 	.word	0x00000008
.L_35:


//--------------------- .nv.callgraph             --------------------------
	.section	.nv.callgraph,"",@"SHT_CUDA_CALLGRAPH"
	.align	4
	.sectionentsize	8
	.align		4
        /*0000*/ 	.word	0x00000000
	.align		4
        /*0004*/ 	.word	0xffffffff
	.align		4
        /*0008*/ 	.word	0x00000000
	.align		4
        /*000c*/ 	.word	0xfffffffe
	.align		4
        /*0010*/ 	.word	0x00000000
	.align		4
        /*0014*/ 	.word	0xfffffffd
	.align		4
        /*0018*/ 	.word	0x00000000
	.align		4
        /*001c*/ 	.word	0xfffffffc


//--------------------- .nv.constant4             --------------------------
	.section	.nv.constant4,"a",@progbits
	.align	8
	.align		8
.nv.constant4:
        /*0000*/ 	.dword	_$_str
	.align		8
        /*0008*/ 	.dword	_$_str_$_2


//--------------------- .text.triton_poi_fused__native_batch_norm_legit_no_training_convolution_relu_11 --------------------------
	.section	.text.triton_poi_fused__native_batch_norm_legit_no_training_convolution_relu_11,"ax",@progbits
	.align	128
        .global         triton_poi_fused__native_batch_norm_legit_no_training_convolution_relu_11
        .type           triton_poi_fused__native_batch_norm_legit_no_training_convolution_relu_11,@function
        .size           triton_poi_fused__native_batch_norm_legit_no_training_convolution_relu_11,(.L_x_1 - triton_poi_fused__native_batch_norm_legit_no_training_convolution_relu_11)
        .other          triton_poi_fused__native_batch_norm_legit_no_training_convolution_relu_11,@"STO_CUDA_ENTRY STV_DEFAULT"
triton_poi_fused__native_batch_norm_legit_no_training_convolution_relu_11:
.text.triton_poi_fused__native_batch_norm_legit_no_training_convolution_relu_11:
[----:B------:R-:W0:Y:S01]  /*0000*/  LDC R1, c[0x0][0x28] ;  /* 0x00000a00ff017b82 */ /* 0x000e220000000800 */
[----:B------:R-:W1:Y:S07]  /*0010*/  S2R R0, SR_TID.X ;  /* 0x0000000000007919 */ /* 0x000e6e0000002100 */
[----:B------:R-:W2:Y:S01]  /*0020*/  LDC.64 R12, c[0x0][0x228] ;  /* 0x00008a00ff0c7b82 */ /* 0x000ea20000000a00 */
[----:B------:R-:W-:Y:S01]  /*0030*/  CS2R R4, SRZ ;  /* 0x0000000000047805 */ /* 0x000fe2000001ff00 */
[----:B------:R-:W-:Y:S01]  /*0040*/  ULDC.64 UR4, c[0x0][0x208] ;  /* 0x0000820000047ab9 */ /* 0x000fe20000000a00 */
[----:B------:R-:W3:Y:S05]  /*0050*/  S2R R3, SR_CTAID.X ;  /* 0x0000000000037919 */ /* 0x000eea0000002500 */
[----:B------:R-:W4:Y:S08]  /*0060*/  LDC.64 R10, c[0x0][0x218] ;  /* 0x00008600ff0a7b82 */ /* 0x000f300000000a00 */
[----:B------:R-:W5:Y:S08]  /*0070*/  LDC.64 R14, c[0x0][0x220] ;  /* 0x00008800ff0e7b82 */ /* 0x000f700000000a00 */
[----:B------:R-:W4:Y:S01]  /*0080*/  LDC.64 R16, c[0x0][0x230] ;  /* 0x00008c00ff107b82 */ /* 0x000f220000000a00 */
[----:B-1----:R-:W-:-:S07]  /*0090*/  LOP3.LUT R0, R0, 0x7f, RZ, 0xc0, !PT ;  /* 0x0000007f00007812 */ /* 0x002fce00078ec0ff */
[----:B------:R-:W1:Y:S01]  /*00a0*/  LDC.64 R6, c[0x0][0x238] ;  /* 0x00008e00ff067b82 */ /* 0x000e620000000a00 */
[----:B---3--:R-:W-:Y:S01]  /*00b0*/  SHF.R.S32.HI R2, RZ, 0x18, R3 ;  /* 0x00000018ff027819 */ /* 0x008fe20000011403 */
[----:B------:R-:W-:-:S03]  /*00c0*/  IMAD R0, R3, 0x80, R0 ;  /* 0x0000008003007824 */ /* 0x000fc600078e0200 */
[----:B------:R-:W-:Y:S02]  /*00d0*/  SGXT R3, R2, 0x1 ;  /* 0x000000010203781a */ /* 0x000fe40000000200 */
[----:B------:R-:W-:Y:S02]  /*00e0*/  ISETP.GE.AND P0, PT, R0, 0x100, PT ;  /* 0x000001000000780c */ /* 0x000fe40003f06270 */
[----:B------:R-:W-:-:S04]  /*00f0*/  LEA.HI R3, R3, R0, RZ, 0x2 ;  /* 0x0000000003037211 */ /* 0x000fc800078f10ff */
[--C-:B------:R-:W-:Y:S02]  /*0100*/  SHF.R.S32.HI R2, RZ, 0x2, R3.reuse ;  /* 0x00000002ff027819 */ /* 0x100fe40000011403 */
[----:B------:R-:W-:-:S04]  /*0110*/  SHF.R.S32.HI R3, RZ, 0x1f, R3 ;  /* 0x0000001fff037819 */ /* 0x000fc80000011403 */
[----:B------:R-:W-:-:S04]  /*0120*/  LEA.HI R3, R3, R2, RZ, 0x4 ;  /* 0x0000000203037211 */ /* 0x000fc800078f20ff */
[----:B------:R-:W-:-:S04]  /*0130*/  LOP3.LUT R3, R3, 0xfffffff0, RZ, 0xc0, !PT ;  /* 0xfffffff003037812 */ /* 0x000fc800078ec0ff */
[----:B------:R-:W-:Y:S02]  /*0140*/  IADD3 R19, R2, -R3, RZ ;  /* 0x8000000302137210 */ /* 0x000fe40007ffe0ff */
[----:B------:R-:W3:Y:S03]  /*0150*/  LDC.64 R2, c[0x0][0x210] ;  /* 0x00008400ff027b82 */ /* 0x000ee60000000a00 */
[----:B--2---:R-:W-:-:S05]  /*0160*/  IMAD.WIDE R12, R19, 0x4, R12 ;  /* 0x00000004130c7825 */ /* 0x004fca00078e020c */
[----:B------:R5:W2:Y:S01]  /*0170*/  @!P0 LDG.E.EL R4, desc[UR4][R12.64] ;  /* 0x000000040c048981 */ /* 0x000aa2000c2e1900 */
[----:B------:R-:W-:Y:S01]  /*0180*/  CS2R R8, SRZ ;  /* 0x0000000000087805 */ /* 0x000fe2000001ff00 */
[----:B----4-:R-:W-:-:S05]  /*0190*/  IMAD.WIDE R10, R19, 0x4, R10 ;  /* 0x00000004130a7825 */ /* 0x010fca00078e020a */
[----:B------:R4:W2:Y:S01]  /*01a0*/  @!P0 LDG.E.EL R8, desc[UR4][R10.64] ;  /* 0x000000040a088981 */ /* 0x0008a2000c2e1900 */
[----:B-----5:R-:W-:-:S04]  /*01b0*/  IMAD.WIDE R12, R19, 0x4, R14 ;  /* 0x00000004130c7825 */ /* 0x020fc800078e020e */
[----:B---3--:R-:W-:Y:S01]  /*01c0*/  IMAD.WIDE R2, R0, 0x4, R2 ;  /* 0x0000000400027825 */ /* 0x008fe200078e0202 */
[----:B------:R-:W3:Y:S04]  /*01d0*/  @!P0 LDG.E.EL R9, desc[UR4][R12.64] ;  /* 0x000000040c098981 */ /* 0x000ee8000c2e1900 */
[----:B------:R-:W5:Y:S01]  /*01e0*/  @!P0 LDG.E R5, desc[UR4][R2.64] ;  /* 0x0000000402058981 */ /* 0x000f62000c1e1900 */
[----:B0-----:R-:W-:-:S04]  /*01f0*/  IMAD.WIDE R14, R19, 0x4, R16 ;  /* 0x00000004130e7825 */ /* 0x001fc800078e0210 */
[----:B-1----:R-:W-:Y:S01]  /*0200*/  IMAD.WIDE R16, R19, 0x4, R6 ;  /* 0x0000000413107825 */ /* 0x002fe200078e0206 */
[----:B------:R-:W-:Y:S01]  /*0210*/  CS2R R18, SRZ ;  /* 0x0000000000127805 */ /* 0x000fe2000001ff00 */
[----:B------:R-:W0:Y:S05]  /*0220*/  LDC.64 R6, c[0x0][0x240] ;  /* 0x00009000ff067b82 */ /* 0x000e2a0000000a00 */
[----:B------:R-:W3:Y:S04]  /*0230*/  @!P0 LDG.E.EL R18, desc[UR4][R14.64] ;  /* 0x000000040e128981 */ /* 0x000ee8000c2e1900 */
[----:B------:R-:W3:Y:S01]  /*0240*/  @!P0 LDG.E.EL R19, desc[UR4][R16.64] ;  /* 0x0000000410138981 */ /* 0x000ee2000c2e1900 */
[----:B----4-:R-:W-:-:S02]  /*0250*/  IMAD.MOV.U32 R11, RZ, RZ, 0x3e800000 ;  /* 0x3e800000ff0b7424 */ /* 0x010fc400078e00ff */
[----:B0-----:R-:W-:-:S04]  /*0260*/  IMAD.WIDE R6, R0, 0x4, R6 ;  /* 0x0000000400067825 */ /* 0x001fc800078e0206 */
[----:B--2---:R-:W-:-:S04]  /*0270*/  FADD R4, R4, 9.9999997473787516356e-06 ;  /* 0x3727c5ac04047421 */ /* 0x004fc80000000000 */
[----:B------:R-:W0:Y:S02]  /*0280*/  MUFU.SQRT R20, R4 ;  /* 0x0000000400147308 */ /* 0x000e240000002000 */
[C---:B0-----:R-:W-:Y:S02]  /*0290*/  FSETP.GT.AND P1, PT, R20.reuse, 8.50705917302346158658e+37, PT ;  /* 0x7e8000001400780b */ /* 0x041fe40003f24000 */
[----:B------:R-:W-:-:S11]  /*02a0*/  FSETP.GEU.AND P2, PT, R20, 1.175494350822287508e-38, PT ;  /* 0x008000001400780b */ /* 0x000fd60003f4e000 */
[----:B------:R-:W-:-:S04]  /*02b0*/  @P1 FMUL R20, R20, 0.25 ;  /* 0x3e80000014141820 */ /* 0x000fc80000400000 */
[----:B------:R-:W-:-:S06]  /*02c0*/  @!P2 FMUL R20, R20, 16777216 ;  /* 0x4b8000001414a820 */ /* 0x000fcc0000400000 */
[----:B------:R-:W0:Y:S01]  /*02d0*/  MUFU.RCP R20, R20 ;  /* 0x0000001400147308 */ /* 0x000e220000001000 */
[----:B------:R-:W-:Y:S01]  /*02e0*/  FSEL R11, R11, 1, P1 ;  /* 0x3f8000000b0b7808 */ /* 0x000fe20000800000 */
[----:B-----5:R-:W-:-:S04]  /*02f0*/  FADD R5, R8, R5 ;  /* 0x0000000508057221 */ /* 0x020fc80000000000 */
[----:B------:R-:W-:Y:S01]  /*0300*/  @!P2 FMUL R11, R11, 16777216 ;  /* 0x4b8000000b0ba820 */ /* 0x000fe20000400000 */
[----:B---3--:R-:W-:-:S03]  /*0310*/  FADD R9, R5, -R9 ;  /* 0x8000000905097221 */ /* 0x008fc60000000000 */
[----:B0-----:R-:W-:-:S04]  /*0320*/  FMUL R4, R20, R11 ;  /* 0x0000000b14047220 */ /* 0x001fc80000400000 */
[----:B------:R-:W-:-:S04]  /*0330*/  FMUL R4, R9, R4 ;  /* 0x0000000409047220 */ /* 0x000fc80000400000 */
[----:B------:R-:W-:Y:S01]  /*0340*/  FFMA R4, R4, R18, R19 ;  /* 0x0000001204047223 */ /* 0x000fe20000000013 */
[----:B------:R0:W-:Y:S04]  /*0350*/  @!P0 STG.E desc[UR4][R2.64], R5 ;  /* 0x0000000502008986 */ /* 0x0001e8000c101904 */
[----:B------:R-:W-:-:S04]  /*0360*/  FSETP.GEU.AND P1, PT, R4, RZ, PT ;  /* 0x000000ff0400720b */ /* 0x000fc80003f2e000 */
[----:B------:R-:W-:Y:S01]  /*0370*/  FSEL R9, R4, RZ, P1 ;  /* 0x000000ff04097208 */ /* 0x000fe20000800000 */
[----:B0-----:R-:W-:Y:S08]  /*0380*/  @P0 EXIT ;  /* 0x000000000000094d */ /* 0x001ff00003800000 */
[----:B------:R-:W-:Y:S01]  /*0390*/  STG.E desc[UR4][R6.64], R9 ;  /* 0x0000000906007986 */ /* 0x000fe2000c101904 */
[----:B------:R-:W-:Y:S05]  /*03a0*/  EXIT ;  /* 0x000000000000794d */ /* 0x000fea0003800000 */
.L_x_0:
[----:B------:R-:W-:-:S00]  /*03b0*/  BRA `(.L_x_0) ;  /* 0xfffffffc00fc7947 */ /* 0x000fc0000383ffff */
[----:B------:R-:W-:-:S00]  /*03c0*/  NOP ;  /* 0x0000000000007918 */ /* 0x000fc00000000000 */
        /* <DEDUP_REMOVED lines=11> */
.L_x_1:


//--------------------- .nv.global.init           --------------------------
	.section	.nv.global.init,"aw",@progbits
.nv.global.init:
	.type		_$_str,@object
	.size		_$_str,(_$_str_$_2 - _$_str)
_$_str:
        /*0000*/ 	.byte	0x5f, 0x5f, 0x43, 0x55, 0x44, 0x41, 0x5f, 0x46, 0x54, 0x5a, 0x00
	.type		_$_str_$_2,@object
	.size		_$_str_$_2,(.L_1 - _$_str_$_2)
_$_str_$_2:
        /*000b*/ 	.byte	0x5f, 0x5f, 0x43, 0x55, 0x44, 0x41, 0x5f, 0x50, 0x52, 0x45, 0x43, 0x5f, 0x53, 0x51, 0x52, 0x54
        /*001b*/ 	.byte	0x00
.L_1:


//--------------------- .nv.constant0.triton_poi_fused__native_batch_norm_legit_no_training_convolution_relu_11 --------------------------
	.section	.nv.constant0.triton_poi_fused__native_batch_norm_legit_no_training_convolution_relu_11,"a",@progbits
	.sectionflags	@""
	.align	4
.nv.constant0.triton_poi_fused__native_batch_norm_legit_no_training_convolution_relu_11:
	.zero		588
